	.headerflags	@"EF_CUDA_TEXMODE_UNIFIED EF_CUDA_64BIT_ADDRESS EF_CUDA_ACCELERATORS EF_CUDA_SM90 EF_CUDA_VIRTUAL_SM(EF_CUDA_SM90)"
	.elftype	@"ET_EXEC"


//--------------------- .nv.info                  --------------------------
	.section	.nv.info,"",@"SHT_CUDA_INFO"
	.align	4


	//----- nvinfo : EIATTR_REGCOUNT
	.align		4
        /*0000*/ 	.byte	0x04, 0x2f
        /*0002*/ 	.short	(.L_1 - .L_0)
	.align		4
.L_0:
        /*0004*/ 	.word	index@(triton_poi_fused_cat_143)
        /*0008*/ 	.word	0x0000000e


	//----- nvinfo : EIATTR_MIN_STACK_SIZE
	.align		4
.L_1:
        /*000c*/ 	.byte	0x04, 0x12
        /*000e*/ 	.short	(.L_3 - .L_2)
	.align		4
.L_2:
        /*0010*/ 	.word	index@(triton_poi_fused_cat_143)
        /*0014*/ 	.word	0x00000000


	//----- nvinfo : EIATTR_FRAME_SIZE
	.align		4
.L_3:
        /*0018*/ 	.byte	0x04, 0x11
        /*001a*/ 	.short	(.L_5 - .L_4)
	.align		4
.L_4:
        /*001c*/ 	.word	index@(triton_poi_fused_cat_143)
        /*0020*/ 	.word	0x00000000


	//----- nvinfo : EIATTR_MIN_STACK_SIZE
	.align		4
.L_5:
        /*0024*/ 	.byte	0x04, 0x12
        /*0026*/ 	.short	(.L_7 - .L_6)
	.align		4
.L_6:
        /*0028*/ 	.word	index@(triton_poi_fused_cat_143)
        /*002c*/ 	.word	0x00000000
.L_7:


//--------------------- .nv.info.triton_poi_fused_cat_143 --------------------------
	.section	.nv.info.triton_poi_fused_cat_143,"",@"SHT_CUDA_INFO"
	.sectionflags	@""
	.align	4


	//----- nvinfo : EIATTR_CUDA_API_VERSION
	.align		4
        /*0000*/ 	.byte	0x04, 0x37
        /*0002*/ 	.short	(.L_9 - .L_8)
.L_8:
        /*0004*/ 	.word	0x0000007c


	//----- nvinfo : EIATTR_KPARAM_INFO
	.align		4
.L_9:
        /*0008*/ 	.byte	0x04, 0x17
        /*000a*/ 	.short	(.L_11 - .L_10)
.L_10:
        /*000c*/ 	.word	0x00000000
        /*0010*/ 	.short	0x0003
        /*0012*/ 	.short	0x0018
        /*0014*/ 	.byte	0x00, 0xf0, 0x11, 0x00


	//----- nvinfo : EIATTR_KPARAM_INFO
	.align		4
.L_11:
        /*0018*/ 	.byte	0x04, 0x17
        /*001a*/ 	.short	(.L_13 - .L_12)
.L_12:
        /*001c*/ 	.word	0x00000000
        /*0020*/ 	.short	0x0002
        /*0022*/ 	.short	0x0010
        /*0024*/ 	.byte	0x00, 0xf4, 0x21, 0x00


	//----- nvinfo : EIATTR_KPARAM_INFO
	.align		4
.L_13:
        /*0028*/ 	.byte	0x04, 0x17
        /*002a*/ 	.short	(.L_15 - .L_14)
.L_14:
        /*002c*/ 	.word	0x00000000
        /*0030*/ 	.short	0x0001
        /*0032*/ 	.short	0x0008
        /*0034*/ 	.byte	0x00, 0xf4, 0x21, 0x00


	//----- nvinfo : EIATTR_KPARAM_INFO
	.align		4
.L_15:
        /*0038*/ 	.byte	0x04, 0x17
        /*003a*/ 	.short	(.L_17 - .L_16)
.L_16:
        /*003c*/ 	.word	0x00000000
        /*0040*/ 	.short	0x0000
        /*0042*/ 	.short	0x0000
        /*0044*/ 	.byte	0x00, 0xf4, 0x21, 0x00


	//----- nvinfo : EIATTR_SPARSE_MMA_MASK
	.align		4
.L_17:
        /*0048*/ 	.byte	0x03, 0x50
        /*004a*/ 	.short	0x0000


	//----- nvinfo : EIATTR_MAXREG_COUNT
	.align		4
        /*004c*/ 	.byte	0x03, 0x1b
        /*004e*/ 	.short	0x00ff


	//----- nvinfo : EIATTR_EXIT_INSTR_OFFSETS
	.align		4
        /*0050*/ 	.byte	0x04, 0x1c
        /*0052*/ 	.short	(.L_19 - .L_18)


	//   ....[0]....
.L_18:
        /*0054*/ 	.word	0x00000180


	//   ....[1]....
        /*0058*/ 	.word	0x000001a0


	//----- nvinfo : EIATTR_REQNTID
	.align		4
.L_19:
        /*005c*/ 	.byte	0x04, 0x10
        /*005e*/ 	.short	(.L_21 - .L_20)
.L_20:
        /*0060*/ 	.word	0x00000080
        /*0064*/ 	.word	0x00000001
        /*0068*/ 	.word	0x00000001


	//----- nvinfo : EIATTR_CBANK_PARAM_SIZE
	.align		4
.L_21:
        /*006c*/ 	.byte	0x03, 0x19
        /*006e*/ 	.short	0x001c


	//----- nvinfo : EIATTR_PARAM_CBANK
	.align		4
        /*0070*/ 	.byte	0x04, 0x0a
        /*0072*/ 	.short	(.L_23 - .L_22)
	.align		4
.L_22:
        /*0074*/ 	.word	index@(.nv.constant0.triton_poi_fused_cat_143)
        /*0078*/ 	.short	0x0210
        /*007a*/ 	.short	0x001c


	//----- nvinfo : EIATTR_SW_WAR
	.align		4
.L_23:
        /*007c*/ 	.byte	0x04, 0x36
        /*007e*/ 	.short	(.L_25 - .L_24)
.L_24:
        /*0080*/ 	.word	0x00000008
.L_25:


//--------------------- .nv.callgraph             --------------------------
	.section	.nv.callgraph,"",@"SHT_CUDA_CALLGRAPH"
	.align	4
	.sectionentsize	8
	.align		4
        /*0000*/ 	.word	0x00000000
	.align		4
        /*0004*/ 	.word	0xffffffff
	.align		4
        /*0008*/ 	.word	0x00000000
	.align		4
        /*000c*/ 	.word	0xfffffffe
	.align		4
        /*0010*/ 	.word	0x00000000
	.align		4
        /*0014*/ 	.word	0xfffffffd
	.align		4
        /*0018*/ 	.word	0x00000000
	.align		4
        /*001c*/ 	.word	0xfffffffc


//--------------------- .text.triton_poi_fused_cat_143 --------------------------
	.section	.text.triton_poi_fused_cat_143,"ax",@progbits
	.align	128
        .global         triton_poi_fused_cat_143
        .type           triton_poi_fused_cat_143,@function
        .size           triton_poi_fused_cat_143,(.L_x_1 - triton_poi_fused_cat_143)
        .other          triton_poi_fused_cat_143,@"STO_CUDA_ENTRY STV_DEFAULT"
triton_poi_fused_cat_143:
.text.triton_poi_fused_cat_143:
[----:B------:R-:W0:Y:S02]  /*0000*/  LDC R1, c[0x0][0x28] ;  /* 0x00000a00ff017b82 */ /* 0x000e240000000800 */
[----:B------:R-:W1:Y:S01]  /*0010*/  S2R R0, SR_TID.X ;  /* 0x0000000000007919 */ /* 0x000e620000002100 */
[----:B------:R-:W2:Y:S01]  /*0020*/  LDC.64 R4, c[0x0][0x210] ;  /* 0x00008400ff047b82 */ /* 0x000ea20000000a00 */
[----:B------:R-:W-:Y:S01]  /*0030*/  CS2R R2, SRZ ;  /* 0x0000000000027805 */ /* 0x000fe2000001ff00 */
[----:B------:R-:W-:Y:S01]  /*0040*/  ULDC.64 UR4, c[0x0][0x208] ;  /* 0x0000820000047ab9 */ /* 0x000fe20000000a00 */
[----:B------:R-:W3:Y:S05]  /*0050*/  S2R R11, SR_CTAID.X ;  /* 0x00000000000b7919 */ /* 0x000eea0000002500 */
[----:B------:R-:W4:Y:S08]  /*0060*/  LDC.64 R6, c[0x0][0x218] ;  /* 0x00008600ff067b82 */ /* 0x000f300000000a00 */
[----:B------:R-:W5:Y:S01]  /*0070*/  LDC.64 R8, c[0x0][0x220] ;  /* 0x00008800ff087b82 */ /* 0x000f620000000a00 */
[----:B-1----:R-:W-:-:S05]  /*0080*/  IMAD.SHL.U32 R0, R0, 0x2, RZ ;  /* 0x0000000200007824 */ /* 0x002fca00078e00ff */
[----:B------:R-:W-:-:S05]  /*0090*/  LOP3.LUT R0, R0, 0xfe, RZ, 0xc0, !PT ;  /* 0x000000fe00007812 */ /* 0x000fca00078ec0ff */
[----:B---3--:R-:W-:-:S04]  /*00a0*/  IMAD R11, R11, 0x100, R0 ;  /* 0x000001000b0b7824 */ /* 0x008fc800078e0200 */
[C---:B--2---:R-:W-:Y:S01]  /*00b0*/  IMAD.WIDE R4, R11.reuse, 0x4, R4 ;  /* 0x000000040b047825 */ /* 0x044fe200078e0204 */
[----:B------:R-:W-:-:S13]  /*00c0*/  ISETP.GE.AND P0, PT, R11, 0x200, PT ;  /* 0x000002000b00780c */ /* 0x000fda0003f06270 */
[----:B------:R5:W2:Y:S01]  /*00d0*/  @!P0 LDG.E.64 R2, desc[UR4][R4.64] ;  /* 0x0000000404028981 */ /* 0x000aa2000c1e1b00 */
[----:B------:R-:W-:-:S04]  /*00e0*/  SHF.R.S32.HI R0, RZ, 0x1f, R11 ;  /* 0x0000001fff007819 */ /* 0x000fc8000001140b */
[----:B------:R-:W-:-:S04]  /*00f0*/  LEA.HI R0, R0, R11, RZ, 0x7 ;  /* 0x0000000b00007211 */ /* 0x000fc800078f38ff */
[----:B------:R-:W-:Y:S02]  /*0100*/  LOP3.LUT R10, R0, 0xffffff80, RZ, 0xc0, !PT ;  /* 0xffffff80000a7812 */ /* 0x000fe400078ec0ff */
[----:B------:R-:W-:Y:S02]  /*0110*/  SHF.R.S32.HI R0, RZ, 0x7, R0 ;  /* 0x00000007ff007819 */ /* 0x000fe40000011400 */
[----:B------:R-:W-:-:S05]  /*0120*/  IADD3 R11, R11, -R10, RZ ;  /* 0x8000000a0b0b7210 */ /* 0x000fca0007ffe0ff */
[----:B------:R-:W-:-:S04]  /*0130*/  IMAD R11, R0, 0x1980, R11 ;  /* 0x00001980000b7824 */ /* 0x000fc800078e020b */
[----:B----4-:R-:W-:-:S04]  /*0140*/  IMAD.WIDE R6, R11, 0x4, R6 ;  /* 0x000000040b067825 */ /* 0x010fc800078e0206 */
[----:B------:R-:W-:-:S04]  /*0150*/  IMAD.IADD R11, R10, 0x1, R11 ;  /* 0x000000010a0b7824 */ /* 0x000fc800078e020b */
[----:B-----5:R-:W-:Y:S01]  /*0160*/  IMAD.WIDE R4, R11, 0x4, R8 ;  /* 0x000000040b047825 */ /* 0x020fe200078e0208 */
[----:B--2---:R1:W-:Y:S01]  /*0170*/  @!P0 STG.E.64 desc[UR4][R6.64], R2 ;  /* 0x0000000206008986 */ /* 0x0043e2000c101b04 */
[----:B------:R-:W-:Y:S05]  /*0180*/  @P0 EXIT ;  /* 0x000000000000094d */ /* 0x000fea0003800000 */
[----:B------:R-:W-:Y:S01]  /*0190*/  STG.E.64 desc[UR4][R4.64], R2 ;  /* 0x0000000204007986 */ /* 0x000fe2000c101b04 */
[----:B------:R-:W-:Y:S05]  /*01a0*/  EXIT ;  /* 0x000000000000794d */ /* 0x000fea0003800000 */
.L_x_0:
[----:B------:R-:W-:-:S00]  /*01b0*/  BRA `(.L_x_0) ;  /* 0xfffffffc00fc7947 */ /* 0x000fc0000383ffff */
[----:B------:R-:W-:-:S00]  /*01c0*/  NOP ;  /* 0x0000000000007918 */ /* 0x000fc00000000000 */
        /* <DEDUP_REMOVED lines=11> */
.L_x_1:


//--------------------- .nv.constant0.triton_poi_fused_cat_143 --------------------------
	.section	.nv.constant0.triton_poi_fused_cat_143,"a",@progbits
	.sectionflags	@""
	.align	4
.nv.constant0.triton_poi_fused_cat_143:
	.zero		556
